//
// Generated by NVIDIA NVVM Compiler
//
// Compiler Build ID: CL-36424714
// Cuda compilation tools, release 13.0, V13.0.88
// Based on NVVM 20.0.0
//

.version 9.0
.target sm_100
.address_size 64

	// .globl	_Z12assignGradesPiPc

.visible .entry _Z12assignGradesPiPc(
	.param .u64 .ptr .align 1 _Z12assignGradesPiPc_param_0,
	.param .u64 .ptr .align 1 _Z12assignGradesPiPc_param_1
)
{
	.reg .pred 	%p<8>;
	.reg .b16 	%rs<8>;
	.reg .b32 	%r<6>;
	.reg .b64 	%rd<21>;

	ld.param.u64 	%rd2, [_Z12assignGradesPiPc_param_0];
	ld.param.u64 	%rd3, [_Z12assignGradesPiPc_param_1];
	cvta.to.global.u64 	%rd1, %rd3;
	mov.u32 	%r3, %ctaid.x;
	mov.u32 	%r4, %ntid.x;
	mov.u32 	%r5, %tid.x;
	mad.lo.s32 	%r1, %r3, %r4, %r5;
	setp.gt.s32 	%p1, %r1, 79;
	@%p1 bra 	$L__BB0_14;
	cvta.to.global.u64 	%rd4, %rd2;
	mul.wide.s32 	%rd5, %r1, 4;
	add.s64 	%rd6, %rd4, %rd5;
	ld.global.u32 	%r2, [%rd6];
	setp.lt.s32 	%p2, %r2, 90;
	@%p2 bra 	$L__BB0_3;
	cvt.s64.s32 	%rd19, %r1;
	add.s64 	%rd20, %rd1, %rd19;
	mov.b16 	%rs7, 83;
	st.global.u8 	[%rd20], %rs7;
	bra.uni 	$L__BB0_14;
$L__BB0_3:
	setp.lt.s32 	%p3, %r2, 80;
	@%p3 bra 	$L__BB0_5;
	cvt.s64.s32 	%rd17, %r1;
	add.s64 	%rd18, %rd1, %rd17;
	mov.b16 	%rs6, 65;
	st.global.u8 	[%rd18], %rs6;
	bra.uni 	$L__BB0_14;
$L__BB0_5:
	setp.lt.s32 	%p4, %r2, 70;
	@%p4 bra 	$L__BB0_7;
	cvt.s64.s32 	%rd15, %r1;
	add.s64 	%rd16, %rd1, %rd15;
	mov.b16 	%rs5, 66;
	st.global.u8 	[%rd16], %rs5;
	bra.uni 	$L__BB0_14;
$L__BB0_7:
	setp.lt.s32 	%p5, %r2, 60;
	@%p5 bra 	$L__BB0_9;
	cvt.s64.s32 	%rd13, %r1;
	add.s64 	%rd14, %rd1, %rd13;
	mov.b16 	%rs4, 67;
	st.global.u8 	[%rd14], %rs4;
	bra.uni 	$L__BB0_14;
$L__BB0_9:
	setp.lt.s32 	%p6, %r2, 50;
	@%p6 bra 	$L__BB0_11;
	cvt.s64.s32 	%rd11, %r1;
	add.s64 	%rd12, %rd1, %rd11;
	mov.b16 	%rs3, 68;
	st.global.u8 	[%rd12], %rs3;
	bra.uni 	$L__BB0_14;
$L__BB0_11:
	setp.lt.s32 	%p7, %r2, 40;
	@%p7 bra 	$L__BB0_13;
	cvt.s64.s32 	%rd9, %r1;
	add.s64 	%rd10, %rd1, %rd9;
	mov.b16 	%rs2, 69;
	st.global.u8 	[%rd10], %rs2;
	bra.uni 	$L__BB0_14;
$L__BB0_13:
	cvt.s64.s32 	%rd7, %r1;
	add.s64 	%rd8, %rd1, %rd7;
	mov.b16 	%rs1, 85;
	st.global.u8 	[%rd8], %rs1;
$L__BB0_14:
	ret;

}
	// .globl	_Z16computeHistogramPcPi
.visible .entry _Z16computeHistogramPcPi(
	.param .u64 .ptr .align 1 _Z16computeHistogramPcPi_param_0,
	.param .u64 .ptr .align 1 _Z16computeHistogramPcPi_param_1
)
{
	.reg .pred 	%p<9>;
	.reg .b16 	%rs<2>;
	.reg .b32 	%r<6>;
	.reg .b64 	%rd<17>;

	ld.param.u64 	%rd2, [_Z16computeHistogramPcPi_param_0];
	ld.param.u64 	%rd3, [_Z16computeHistogramPcPi_param_1];
	mov.u32 	%r2, %ctaid.x;
	mov.u32 	%r3, %ntid.x;
	mov.u32 	%r4, %tid.x;
	mad.lo.s32 	%r1, %r2, %r3, %r4;
	setp.gt.s32 	%p1, %r1, 79;
	@%p1 bra 	$L__BB1_14;
	cvta.to.global.u64 	%rd5, %rd2;
	cvt.s64.s32 	%rd6, %r1;
	add.s64 	%rd7, %rd5, %rd6;
	ld.global.u8 	%rs1, [%rd7];
	mov.b64 	%rd16, 0;
	setp.gt.s16 	%p2, %rs1, 67;
	@%p2 bra 	$L__BB1_6;
	setp.eq.s16 	%p6, %rs1, 65;
	@%p6 bra 	$L__BB1_9;
	setp.eq.s16 	%p7, %rs1, 66;
	@%p7 bra 	$L__BB1_10;
	setp.eq.s16 	%p8, %rs1, 67;
	@%p8 bra 	$L__BB1_5;
	bra.uni 	$L__BB1_14;
$L__BB1_5:
	mov.b64 	%rd16, 3;
	bra.uni 	$L__BB1_13;
$L__BB1_6:
	setp.eq.s16 	%p3, %rs1, 68;
	@%p3 bra 	$L__BB1_11;
	setp.eq.s16 	%p4, %rs1, 69;
	@%p4 bra 	$L__BB1_12;
	setp.eq.s16 	%p5, %rs1, 83;
	@%p5 bra 	$L__BB1_13;
	bra.uni 	$L__BB1_14;
$L__BB1_9:
	mov.b64 	%rd16, 1;
	bra.uni 	$L__BB1_13;
$L__BB1_10:
	mov.b64 	%rd16, 2;
	bra.uni 	$L__BB1_13;
$L__BB1_11:
	mov.b64 	%rd16, 4;
	bra.uni 	$L__BB1_13;
$L__BB1_12:
	mov.b64 	%rd16, 5;
$L__BB1_13:
	cvta.to.global.u64 	%rd13, %rd3;
	shl.b64 	%rd14, %rd16, 2;
	add.s64 	%rd15, %rd13, %rd14;
	atom.global.add.u32 	%r5, [%rd15], 1;
$L__BB1_14:
	ret;

}


// ===== COMPILED SASS (sm_100) =====

	.target	sm_100

	.elftype	@"ET_EXEC"


//--------------------- .note.nv.tkinfo           --------------------------
	.section	.note.nv.tkinfo,"",@"SHT_NOTE"
	.sectionflags	@"SHF_NOTE_NV_TKINFO"
	.tkinfo
        /*0018*/ 	.word	0x00000002
        /*0030*/ 	.string	""
        /*0030*/ 	.string	"ptxas"
        /*0030*/ 	.string	"Cuda compilation tools, release 13.0, V13.0.88"
        /*0030*/ 	.string	"Build cuda_13.0.r13.0/compiler.36424714_0"
        /*0030*/ 	.string	"-arch sm_100 -m 64 "



//--------------------- .note.nv.cuinfo           --------------------------
	.section	.note.nv.cuinfo,"",@"SHT_NOTE"
	.sectionflags	@"SHF_NOTE_NV_CUINFO"
        /*0018*/ 	.short	0x0002
        /*001a*/ 	.short	0x0064
        /*001c*/ 	.short	0x0082
	.zero		2


//--------------------- .nv.info                  --------------------------
	.section	.nv.info,"",@"SHT_CUDA_INFO"
	.align	4


	//----- nvinfo : EIATTR_REGCOUNT
	.align		4
        /*0000*/ 	.byte	0x04, 0x2f
        /*0002*/ 	.short	(.L_1 - .L_0)
	.align		4
.L_0:
        /*0004*/ 	.word	index@(_Z12assignGradesPiPc)
        /*0008*/ 	.word	0x00000009


	//----- nvinfo : EIATTR_FRAME_SIZE
	.align		4
.L_1:
        /*000c*/ 	.byte	0x04, 0x11
        /*000e*/ 	.short	(.L_3 - .L_2)
	.align		4
.L_2:
        /*0010*/ 	.word	index@(_Z12assignGradesPiPc)
        /*0014*/ 	.word	0x00000000


	//----- nvinfo : EIATTR_REGCOUNT
	.align		4
.L_3:
        /*0018*/ 	.byte	0x04, 0x2f
        /*001a*/ 	.short	(.L_5 - .L_4)
	.align		4
.L_4:
        /*001c*/ 	.word	index@(_Z16computeHistogramPcPi)
        /*0020*/ 	.word	0x00000008


	//----- nvinfo : EIATTR_FRAME_SIZE
	.align		4
.L_5:
        /*0024*/ 	.byte	0x04, 0x11
        /*0026*/ 	.short	(.L_7 - .L_6)
	.align		4
.L_6:
        /*0028*/ 	.word	index@(_Z16computeHistogramPcPi)
        /*002c*/ 	.word	0x00000000


	//----- nvinfo : EIATTR_MIN_STACK_SIZE
	.align		4
.L_7:
        /*0030*/ 	.byte	0x04, 0x12
        /*0032*/ 	.short	(.L_9 - .L_8)
	.align		4
.L_8:
        /*0034*/ 	.word	index@(_Z16computeHistogramPcPi)
        /*0038*/ 	.word	0x00000000


	//----- nvinfo : EIATTR_MIN_STACK_SIZE
	.align		4
.L_9:
        /*003c*/ 	.byte	0x04, 0x12
        /*003e*/ 	.short	(.L_11 - .L_10)
	.align		4
.L_10:
        /*0040*/ 	.word	index@(_Z12assignGradesPiPc)
        /*0044*/ 	.word	0x00000000
.L_11:


//--------------------- .nv.compat                --------------------------
	.section	.nv.compat,"",@"SHT_CUDA_COMPAT_INFO"
	.align	4
        /*0000*/ 	.byte	0x02, 0x09, 0x00, 0x00, 0x02, 0x02, 0x01, 0x00, 0x02, 0x05, 0x05, 0x00, 0x03, 0x07, 0x01, 0x01
        /*0010*/ 	.byte	0x02, 0x03, 0x00, 0x00, 0x02, 0x06, 0x01, 0x00, 0x04, 0x0b, 0x08, 0x00, 0x09, 0x00, 0x00, 0x00
        /*0020*/ 	.byte	0x00, 0x00, 0x00, 0x00


//--------------------- .nv.info._Z16computeHistogramPcPi --------------------------
	.section	.nv.info._Z16computeHistogramPcPi,"",@"SHT_CUDA_INFO"
	.sectionflags	@""
	.align	4


	//----- nvinfo : EIATTR_CUDA_API_VERSION
	.align		4
        /*0000*/ 	.byte	0x04, 0x37
        /*0002*/ 	.short	(.L_13 - .L_12)
.L_12:
        /*0004*/ 	.word	0x00000082


	//----- nvinfo : EIATTR_KPARAM_INFO
	.align		4
.L_13:
        /*0008*/ 	.byte	0x04, 0x17
        /*000a*/ 	.short	(.L_15 - .L_14)
.L_14:
        /*000c*/ 	.word	0x00000000
        /*0010*/ 	.short	0x0001
        /*0012*/ 	.short	0x0008
        /*0014*/ 	.byte	0x00, 0xf5, 0x21, 0x00


	//----- nvinfo : EIATTR_KPARAM_INFO
	.align		4
.L_15:
        /*0018*/ 	.byte	0x04, 0x17
        /*001a*/ 	.short	(.L_17 - .L_16)
.L_16:
        /*001c*/ 	.word	0x00000000
        /*0020*/ 	.short	0x0000
        /*0022*/ 	.short	0x0000
        /*0024*/ 	.byte	0x00, 0xf5, 0x21, 0x00


	//----- nvinfo : EIATTR_SPARSE_MMA_MASK
	.align		4
.L_17:
        /*0028*/ 	.byte	0x03, 0x50
        /*002a*/ 	.short	0x0000


	//----- nvinfo : EIATTR_MAXREG_COUNT
	.align		4
        /*002c*/ 	.byte	0x03, 0x1b
        /*002e*/ 	.short	0x00ff


	//----- nvinfo : EIATTR_MERCURY_ISA_VERSION
	.align		4
        /*0030*/ 	.byte	0x03, 0x5f
        /*0032*/ 	.short	0x0101


	//----- nvinfo : EIATTR_VRC_CTA_INIT_COUNT
	.align		4
        /*0034*/ 	.byte	0x02, 0x4a
	.zero		1
	.zero		1


	//----- nvinfo : EIATTR_EXIT_INSTR_OFFSETS
	.align		4
        /*0038*/ 	.byte	0x04, 0x1c
        /*003a*/ 	.short	(.L_19 - .L_18)


	//   ....[0]....
.L_18:
        /*003c*/ 	.word	0x00000060


	//   ....[1]....
        /*0040*/ 	.word	0x00000160


	//   ....[2]....
        /*0044*/ 	.word	0x00000230


	//   ....[3]....
        /*0048*/ 	.word	0x000002d0


	//----- nvinfo : EIATTR_CRS_STACK_SIZE
	.align		4
.L_19:
        /*004c*/ 	.byte	0x04, 0x1e
        /*004e*/ 	.short	(.L_21 - .L_20)
.L_20:
        /*0050*/ 	.word	0x00000000


	//----- nvinfo : EIATTR_CBANK_PARAM_SIZE
	.align		4
.L_21:
        /*0054*/ 	.byte	0x03, 0x19
        /*0056*/ 	.short	0x0010


	//----- nvinfo : EIATTR_PARAM_CBANK
	.align		4
        /*0058*/ 	.byte	0x04, 0x0a
        /*005a*/ 	.short	(.L_23 - .L_22)
	.align		4
.L_22:
        /*005c*/ 	.word	index@(.nv.constant0._Z16computeHistogramPcPi)
        /*0060*/ 	.short	0x0380
        /*0062*/ 	.short	0x0010


	//----- nvinfo : EIATTR_SW_WAR
	.align		4
.L_23:
        /*0064*/ 	.byte	0x04, 0x36
        /*0066*/ 	.short	(.L_25 - .L_24)
.L_24:
        /*0068*/ 	.word	0x00000008
.L_25:


//--------------------- .nv.info._Z12assignGradesPiPc --------------------------
	.section	.nv.info._Z12assignGradesPiPc,"",@"SHT_CUDA_INFO"
	.sectionflags	@""
	.align	4


	//----- nvinfo : EIATTR_CUDA_API_VERSION
	.align		4
        /*0000*/ 	.byte	0x04, 0x37
        /*0002*/ 	.short	(.L_27 - .L_26)
.L_26:
        /*0004*/ 	.word	0x00000082


	//----- nvinfo : EIATTR_KPARAM_INFO
	.align		4
.L_27:
        /*0008*/ 	.byte	0x04, 0x17
        /*000a*/ 	.short	(.L_29 - .L_28)
.L_28:
        /*000c*/ 	.word	0x00000000
        /*0010*/ 	.short	0x0001
        /*0012*/ 	.short	0x0008
        /*0014*/ 	.byte	0x00, 0xf5, 0x21, 0x00


	//----- nvinfo : EIATTR_KPARAM_INFO
	.align		4
.L_29:
        /*0018*/ 	.byte	0x04, 0x17
        /*001a*/ 	.short	(.L_31 - .L_30)
.L_30:
        /*001c*/ 	.word	0x00000000
        /*0020*/ 	.short	0x0000
        /*0022*/ 	.short	0x0000
        /*0024*/ 	.byte	0x00, 0xf5, 0x21, 0x00


	//----- nvinfo : EIATTR_SPARSE_MMA_MASK
	.align		4
.L_31:
        /*0028*/ 	.byte	0x03, 0x50
        /*002a*/ 	.short	0x0000


	//----- nvinfo : EIATTR_MAXREG_COUNT
	.align		4
        /*002c*/ 	.byte	0x03, 0x1b
        /*002e*/ 	.short	0x00ff


	//----- nvinfo : EIATTR_MERCURY_ISA_VERSION
	.align		4
        /*0030*/ 	.byte	0x03, 0x5f
        /*0032*/ 	.short	0x0101


	//----- nvinfo : EIATTR_VRC_CTA_INIT_COUNT
	.align		4
        /*0034*/ 	.byte	0x02, 0x4a
	.zero		1
	.zero		1


	//----- nvinfo : EIATTR_EXIT_INSTR_OFFSETS
	.align		4
        /*0038*/ 	.byte	0x04, 0x1c
        /*003a*/ 	.short	(.L_33 - .L_32)


	//   ....[0]....
.L_32:
        /*003c*/ 	.word	0x00000060


	//   ....[1]....
        /*0040*/ 	.word	0x00000120


	//   ....[2]....
        /*0044*/ 	.word	0x00000190


	//   ....[3]....
        /*0048*/ 	.word	0x00000200


	//   ....[4]....
        /*004c*/ 	.word	0x00000270


	//   ....[5]....
        /*0050*/ 	.word	0x000002e0


	//   ....[6]....
        /*0054*/ 	.word	0x00000350


	//   ....[7]....
        /*0058*/ 	.word	0x000003c0


	//----- nvinfo : EIATTR_CBANK_PARAM_SIZE
	.align		4
.L_33:
        /*005c*/ 	.byte	0x03, 0x19
        /*005e*/ 	.short	0x0010


	//----- nvinfo : EIATTR_PARAM_CBANK
	.align		4
        /*0060*/ 	.byte	0x04, 0x0a
        /*0062*/ 	.short	(.L_35 - .L_34)
	.align		4
.L_34:
        /*0064*/ 	.word	index@(.nv.constant0._Z12assignGradesPiPc)
        /*0068*/ 	.short	0x0380
        /*006a*/ 	.short	0x0010


	//----- nvinfo : EIATTR_SW_WAR
	.align		4
.L_35:
        /*006c*/ 	.byte	0x04, 0x36
        /*006e*/ 	.short	(.L_37 - .L_36)
.L_36:
        /*0070*/ 	.word	0x00000008
.L_37:


//--------------------- .nv.callgraph             --------------------------
	.section	.nv.callgraph,"",@"SHT_CUDA_CALLGRAPH"
	.align	4
	.sectionentsize	8
	.align		4
        /*0000*/ 	.word	0x00000000
	.align		4
        /*0004*/ 	.word	0xffffffff
	.align		4
        /*0008*/ 	.word	0x00000000
	.align		4
        /*000c*/ 	.word	0xfffffffe
	.align		4
        /*0010*/ 	.word	0x00000000
	.align		4
        /*0014*/ 	.word	0xfffffffd
	.align		4
        /*0018*/ 	.word	0x00000000
	.align		4
        /*001c*/ 	.word	0xfffffffc


//--------------------- .text._Z16computeHistogramPcPi --------------------------
	.section	.text._Z16computeHistogramPcPi,"ax",@progbits
	.align	128
        .global         _Z16computeHistogramPcPi
        .type           _Z16computeHistogramPcPi,@function
        .size           _Z16computeHistogramPcPi,(.L_x_9 - _Z16computeHistogramPcPi)
        .other          _Z16computeHistogramPcPi,@"STO_CUDA_ENTRY STV_DEFAULT"
_Z16computeHistogramPcPi:
.text._Z16computeHistogramPcPi:
[----:B------:R-:W-:Y:S01]  /*0000*/  LDC R1, c[0x0][0x37c] ;  /* 0x0000df00ff017b82 */ /* 0x000fe20000000800 */
[----:B------:R-:W0:Y:S07]  /*0010*/  S2R R3, SR_TID.X ;  /* 0x0000000000037919 */ /* 0x000e2e0000002100 */
[----:B------:R-:W0:Y:S08]  /*0020*/  S2UR UR4, SR_CTAID.X ;  /* 0x00000000000479c3 */ /* 0x000e300000002500 */
[----:B------:R-:W0:Y:S02]  /*0030*/  LDC R0, c[0x0][0x360] ;  /* 0x0000d800ff007b82 */ /* 0x000e240000000800 */
[----:B0-----:R-:W-:-:S05]  /*0040*/  IMAD R0, R0, UR4, R3 ;  /* 0x0000000400007c24 */ /* 0x001fca000f8e0203 */
[----:B------:R-:W-:-:S13]  /*0050*/  ISETP.GT.AND P0, PT, R0, 0x4f, PT ;  /* 0x0000004f0000780c */ /* 0x000fda0003f04270 */
[----:B------:R-:W-:Y:S05]  /*0060*/  @P0 EXIT ;  /* 0x000000000000094d */ /* 0x000fea0003800000 */
[----:B------:R-:W0:Y:S01]  /*0070*/  LDCU.64 UR6, c[0x0][0x380] ;  /* 0x00007000ff0677ac */ /* 0x000e220008000a00 */
[----:B------:R-:W1:Y:S01]  /*0080*/  LDCU.64 UR4, c[0x0][0x358] ;  /* 0x00006b00ff0477ac */ /* 0x000e620008000a00 */
[----:B0-----:R-:W-:-:S04]  /*0090*/  IADD3 R2, P0, PT, R0, UR6, RZ ;  /* 0x0000000600027c10 */ /* 0x001fc8000ff1e0ff */
[----:B------:R-:W-:-:S05]  /*00a0*/  LEA.HI.X.SX32 R3, R0, UR7, 0x1, P0 ;  /* 0x0000000700037c11 */ /* 0x000fca00080f0eff */
[----:B-1----:R-:W2:Y:S01]  /*00b0*/  LDG.E.U8 R2, desc[UR4][R2.64] ;  /* 0x0000000402027981 */ /* 0x002ea2000c1e1100 */
[----:B------:R-:W-:Y:S01]  /*00c0*/  BSSY.RECONVERGENT B0, `(.L_x_0) ;  /* 0x000001b000007945 */ /* 0x000fe20003800200 */
[----:B------:R-:W-:Y:S02]  /*00d0*/  IMAD.MOV.U32 R0, RZ, RZ, RZ ;  /* 0x000000ffff007224 */ /* 0x000fe400078e00ff */
[----:B------:R-:W-:Y:S01]  /*00e0*/  IMAD.MOV.U32 R5, RZ, RZ, RZ ;  /* 0x000000ffff057224 */ /* 0x000fe200078e00ff */
[----:B--2---:R-:W-:-:S13]  /*00f0*/  ISETP.GT.AND P0, PT, R2, 0x43, PT ;  /* 0x000000430200780c */ /* 0x004fda0003f04270 */
[----:B------:R-:W-:Y:S05]  /*0100*/  @P0 BRA `(.L_x_1) ;  /* 0x0000000000300947 */ /* 0x000fea0003800000 */
[----:B------:R-:W-:-:S13]  /*0110*/  ISETP.NE.AND P0, PT, R2, 0x41, PT ;  /* 0x000000410200780c */ /* 0x000fda0003f05270 */
[----:B------:R-:W-:Y:S05]  /*0120*/  @!P0 BRA `(.L_x_2) ;  /* 0x0000000000208947 */ /* 0x000fea0003800000 */
[----:B------:R-:W-:-:S13]  /*0130*/  ISETP.NE.AND P0, PT, R2, 0x42, PT ;  /* 0x000000420200780c */ /* 0x000fda0003f05270 */
[----:B------:R-:W-:Y:S05]  /*0140*/  @!P0 BRA `(.L_x_3) ;  /* 0x0000000000108947 */ /* 0x000fea0003800000 */
[----:B------:R-:W-:-:S13]  /*0150*/  ISETP.NE.AND P0, PT, R2, 0x43, PT ;  /* 0x000000430200780c */ /* 0x000fda0003f05270 */
[----:B------:R-:W-:Y:S05]  /*0160*/  @P0 EXIT ;  /* 0x000000000000094d */ /* 0x000fea0003800000 */
[----:B------:R-:W-:Y:S01]  /*0170*/  IMAD.MOV.U32 R0, RZ, RZ, 0x3 ;  /* 0x00000003ff007424 */ /* 0x000fe200078e00ff */
[----:B------:R-:W-:Y:S06]  /*0180*/  BRA `(.L_x_4) ;  /* 0x0000000000387947 */ /* 0x000fec0003800000 */
.L_x_3:
[----:B------:R-:W-:Y:S01]  /*0190*/  IMAD.MOV.U32 R0, RZ, RZ, 0x2 ;  /* 0x00000002ff007424 */ /* 0x000fe200078e00ff */
[----:B------:R-:W-:Y:S06]  /*01a0*/  BRA `(.L_x_4) ;  /* 0x0000000000307947 */ /* 0x000fec0003800000 */
.L_x_2:
[----:B------:R-:W-:Y:S01]  /*01b0*/  IMAD.MOV.U32 R0, RZ, RZ, 0x1 ;  /* 0x00000001ff007424 */ /* 0x000fe200078e00ff */
[----:B------:R-:W-:Y:S06]  /*01c0*/  BRA `(.L_x_4) ;  /* 0x0000000000287947 */ /* 0x000fec0003800000 */
.L_x_1:
[----:B------:R-:W-:-:S13]  /*01d0*/  ISETP.NE.AND P0, PT, R2, 0x44, PT ;  /* 0x000000440200780c */ /* 0x000fda0003f05270 */
[----:B------:R-:W-:Y:S05]  /*01e0*/  @!P0 BRA `(.L_x_5) ;  /* 0x00000000001c8947 */ /* 0x000fea0003800000 */
[----:B------:R-:W-:-:S13]  /*01f0*/  ISETP.NE.AND P0, PT, R2, 0x45, PT ;  /* 0x000000450200780c */ /* 0x000fda0003f05270 */
[----:B------:R-:W-:Y:S05]  /*0200*/  @!P0 BRA `(.L_x_6) ;  /* 0x00000000000c8947 */ /* 0x000fea0003800000 */
[----:B------:R-:W-:-:S13]  /*0210*/  ISETP.NE.AND P0, PT, R2, 0x53, PT ;  /* 0x000000530200780c */ /* 0x000fda0003f05270 */
[----:B------:R-:W-:Y:S05]  /*0220*/  @!P0 BRA `(.L_x_4) ;  /* 0x0000000000108947 */ /* 0x000fea0003800000 */
[----:B------:R-:W-:Y:S05]  /*0230*/  EXIT ;  /* 0x000000000000794d */ /* 0x000fea0003800000 */
.L_x_6:
[----:B------:R-:W-:Y:S01]  /*0240*/  IMAD.MOV.U32 R0, RZ, RZ, 0x5 ;  /* 0x00000005ff007424 */ /* 0x000fe200078e00ff */
[----:B------:R-:W-:Y:S06]  /*0250*/  BRA `(.L_x_4) ;  /* 0x0000000000047947 */ /* 0x000fec0003800000 */
.L_x_5:
[----:B------:R-:W-:-:S07]  /*0260*/  IMAD.MOV.U32 R0, RZ, RZ, 0x4 ;  /* 0x00000004ff007424 */ /* 0x000fce00078e00ff */
.L_x_4:
[----:B------:R-:W-:Y:S05]  /*0270*/  BSYNC.RECONVERGENT B0 ;  /* 0x0000000000007941 */ /* 0x000fea0003800200 */
.L_x_0:
[----:B------:R-:W0:Y:S02]  /*0280*/  LDCU.64 UR6, c[0x0][0x388] ;  /* 0x00007100ff0677ac */ /* 0x000e240008000a00 */
[----:B0-----:R-:W-:-:S04]  /*0290*/  LEA R2, P0, R0, UR6, 0x2 ;  /* 0x0000000600027c11 */ /* 0x001fc8000f8010ff */
[----:B------:R-:W-:Y:S01]  /*02a0*/  LEA.HI.X R3, R0, UR7, R5, 0x2, P0 ;  /* 0x0000000700037c11 */ /* 0x000fe200080f1405 */
[----:B------:R-:W-:-:S05]  /*02b0*/  IMAD.MOV.U32 R5, RZ, RZ, 0x1 ;  /* 0x00000001ff057424 */ /* 0x000fca00078e00ff */
[----:B------:R-:W-:Y:S01]  /*02c0*/  REDG.E.ADD.STRONG.GPU desc[UR4][R2.64], R5 ;  /* 0x000000050200798e */ /* 0x000fe2000c12e104 */
[----:B------:R-:W-:Y:S05]  /*02d0*/  EXIT ;  /* 0x000000000000794d */ /* 0x000fea0003800000 */
.L_x_7:
[----:B------:R-:W-:-:S00]  /*02e0*/  BRA `(.L_x_7) ;  /* 0xfffffffc00fc7947 */ /* 0x000fc0000383ffff */
[----:B------:R-:W-:-:S00]  /*02f0*/  NOP ;  /* 0x0000000000007918 */ /* 0x000fc00000000000 */
        /* <DEDUP_REMOVED lines=8> */
.L_x_9:


//--------------------- .text._Z12assignGradesPiPc --------------------------
	.section	.text._Z12assignGradesPiPc,"ax",@progbits
	.align	128
        .global         _Z12assignGradesPiPc
        .type           _Z12assignGradesPiPc,@function
        .size           _Z12assignGradesPiPc,(.L_x_10 - _Z12assignGradesPiPc)
        .other          _Z12assignGradesPiPc,@"STO_CUDA_ENTRY STV_DEFAULT"
_Z12assignGradesPiPc:
.text._Z12assignGradesPiPc:
[----:B------:R-:W-:Y:S01]  /*0000*/  LDC R1, c[0x0][0x37c] ;  /* 0x0000df00ff017b82 */ /* 0x000fe20000000800 */
[----:B------:R-:W0:Y:S07]  /*0010*/  S2R R3, SR_TID.X ;  /* 0x0000000000037919 */ /* 0x000e2e0000002100 */
[----:B------:R-:W0:Y:S08]  /*0020*/  S2UR UR4, SR_CTAID.X ;  /* 0x00000000000479c3 */ /* 0x000e300000002500 */
[----:B------:R-:W0:Y:S02]  /*0030*/  LDC R0, c[0x0][0x360] ;  /* 0x0000d800ff007b82 */ /* 0x000e240000000800 */
[----:B0-----:R-:W-:-:S05]  /*0040*/  IMAD R0, R0, UR4, R3 ;  /* 0x0000000400007c24 */ /* 0x001fca000f8e0203 */
[----:B------:R-:W-:-:S13]  /*0050*/  ISETP.GT.AND P0, PT, R0, 0x4f, PT ;  /* 0x0000004f0000780c */ /* 0x000fda0003f04270 */
[----:B------:R-:W-:Y:S05]  /*0060*/  @P0 EXIT ;  /* 0x000000000000094d */ /* 0x000fea0003800000 */
[----:B------:R-:W0:Y:S01]  /*0070*/  LDC.64 R2, c[0x0][0x380] ;  /* 0x0000e000ff027b82 */ /* 0x000e220000000a00 */
[----:B------:R-:W1:Y:S01]  /*0080*/  LDCU.64 UR4, c[0x0][0x358] ;  /* 0x00006b00ff0477ac */ /* 0x000e620008000a00 */
[----:B0-----:R-:W-:-:S06]  /*0090*/  IMAD.WIDE R2, R0, 0x4, R2 ;  /* 0x0000000400027825 */ /* 0x001fcc00078e0202 */
[----:B-1----:R-:W2:Y:S01]  /*00a0*/  LDG.E R2, desc[UR4][R2.64] ;  /* 0x0000000402027981 */ /* 0x002ea2000c1e1900 */
[----:B------:R-:W-:Y:S01]  /*00b0*/  IMAD.MOV.U32 R6, RZ, RZ, 0x53 ;  /* 0x00000053ff067424 */ /* 0x000fe200078e00ff */
[----:B--2---:R-:W-:-:S13]  /*00c0*/  ISETP.GE.AND P0, PT, R2, 0x5a, PT ;  /* 0x0000005a0200780c */ /* 0x004fda0003f06270 */
[----:B------:R-:W0:Y:S01]  /*00d0*/  @P0 LDC.64 R4, c[0x0][0x388] ;  /* 0x0000e200ff040b82 */ /* 0x000e220000000a00 */
[----:B------:R-:W-:Y:S02]  /*00e0*/  @P0 PRMT R3, R6, 0x7610, R3 ;  /* 0x0000761006030816 */ /* 0x000fe40000000003 */
[----:B0-----:R-:W-:-:S04]  /*00f0*/  @P0 IADD3 R4, P1, PT, R0, R4, RZ ;  /* 0x0000000400040210 */ /* 0x001fc80007f3e0ff */
[----:B------:R-:W-:-:S05]  /*0100*/  @P0 LEA.HI.X.SX32 R5, R0, R5, 0x1, P1 ;  /* 0x0000000500050211 */ /* 0x000fca00008f0eff */
[----:B------:R0:W-:Y:S01]  /*0110*/  @P0 STG.E.U8 desc[UR4][R4.64], R3 ;  /* 0x0000000304000986 */ /* 0x0001e2000c101104 */
[----:B------:R-:W-:Y:S05]  /*0120*/  @P0 EXIT ;  /* 0x000000000000094d */ /* 0x000fea0003800000 */
[----:B------:R-:W-:Y:S01]  /*0130*/  ISETP.GE.AND P0, PT, R2, 0x50, PT ;  /* 0x000000500200780c */ /* 0x000fe20003f06270 */
[----:B0-----:R-:W-:-:S12]  /*0140*/  IMAD.MOV.U32 R3, RZ, RZ, 0x41 ;  /* 0x00000041ff037424 */ /* 0x001fd800078e00ff */
[----:B------:R-:W0:Y:S02]  /*0150*/  @P0 LDC.64 R4, c[0x0][0x388] ;  /* 0x0000e200ff040b82 */ /* 0x000e240000000a00 */
        /* <DEDUP_REMOVED lines=32> */
[----:B------:R-:W1:Y:S01]  /*0360*/  LDCU.64 UR6, c[0x0][0x388] ;  /* 0x00007100ff0677ac */ /* 0x000e620008000a00 */
[----:B0-----:R-:W-:Y:S01]  /*0370*/  IMAD.MOV.U32 R4, RZ, RZ, 0x55 ;  /* 0x00000055ff047424 */ /* 0x001fe200078e00ff */
[----:B-1----:R-:W-:-:S04]  /*0380*/  IADD3 R2, P0, PT, R0, UR6, RZ ;  /* 0x0000000600027c10 */ /* 0x002fc8000ff1e0ff */
[----:B------:R-:W-:Y:S02]  /*0390*/  LEA.HI.X.SX32 R3, R0, UR7, 0x1, P0 ;  /* 0x0000000700037c11 */ /* 0x000fe400080f0eff */
[----:B------:R-:W-:-:S05]  /*03a0*/  PRMT R0, R4, 0x7610, R0 ;  /* 0x0000761004007816 */ /* 0x000fca0000000000 */
[----:B------:R-:W-:Y:S01]  /*03b0*/  STG.E.U8 desc[UR4][R2.64], R0 ;  /* 0x0000000002007986 */ /* 0x000fe2000c101104 */
[----:B------:R-:W-:Y:S05]  /*03c0*/  EXIT ;  /* 0x000000000000794d */ /* 0x000fea0003800000 */
.L_x_8:
        /* <DEDUP_REMOVED lines=11> */
.L_x_10:


//--------------------- .nv.shared.reserved.0     --------------------------
	.section	.nv.shared.reserved.0,"aw",@nobits
	.weak		__nv_reservedSMEM_offset_0_alias
	.size		__nv_reservedSMEM_offset_0_alias, 0, 64
	.other		__nv_reservedSMEM_offset_0_alias,@"STO_CUDA_RESERVED_SHARED STV_DEFAULT"
__nv_reservedSMEM_offset_0_alias:
	.zero		0
	.zero		64


//--------------------- .nv.constant0._Z16computeHistogramPcPi --------------------------
	.section	.nv.constant0._Z16computeHistogramPcPi,"a",@progbits
	.sectionflags	@""
	.align	4
.nv.constant0._Z16computeHistogramPcPi:
	.zero		912


//--------------------- .nv.constant0._Z12assignGradesPiPc --------------------------
	.section	.nv.constant0._Z12assignGradesPiPc,"a",@progbits
	.sectionflags	@""
	.align	4
.nv.constant0._Z12assignGradesPiPc:
	.zero		912


//--------------------- SYMBOLS --------------------------

	.type		.nv.reservedSmem.offset0,@object
	.size		.nv.reservedSmem.offset0,0x4
